//
// Generated by NVIDIA NVVM Compiler
//
// Compiler Build ID: CL-36424714
// Cuda compilation tools, release 13.0, V13.0.88
// Based on NVVM 20.0.0
//

.version 9.0
.target sm_100
.address_size 64

	// .globl	_Z13vectorSumStg1PiS_i
// _ZZ13vectorSumStg1PiS_iE2SA has been demoted
.extern .shared .align 16 .b8 SA[];

.visible .entry _Z13vectorSumStg1PiS_i(
	.param .u64 .ptr .align 1 _Z13vectorSumStg1PiS_i_param_0,
	.param .u64 .ptr .align 1 _Z13vectorSumStg1PiS_i_param_1,
	.param .u32 _Z13vectorSumStg1PiS_i_param_2
)
{
	.reg .pred 	%p<11>;
	.reg .b32 	%r<35>;
	.reg .b64 	%rd<9>;
	// demoted variable
	.shared .align 4 .b8 _ZZ13vectorSumStg1PiS_iE2SA[1024];
	ld.param.u64 	%rd1, [_Z13vectorSumStg1PiS_i_param_0];
	ld.param.u64 	%rd2, [_Z13vectorSumStg1PiS_i_param_1];
	ld.param.u32 	%r3, [_Z13vectorSumStg1PiS_i_param_2];
	mov.u32 	%r1, %tid.x;
	setp.ge.s32 	%p1, %r1, %r3;
	shl.b32 	%r4, %r1, 2;
	mov.u32 	%r5, _ZZ13vectorSumStg1PiS_iE2SA;
	add.s32 	%r2, %r5, %r4;
	@%p1 bra 	$L__BB0_2;
	cvta.to.global.u64 	%rd3, %rd1;
	mul.wide.u32 	%rd4, %r1, 4;
	add.s64 	%rd5, %rd3, %rd4;
	ld.global.u32 	%r7, [%rd5];
	st.shared.u32 	[%r2], %r7;
	bra.uni 	$L__BB0_3;
$L__BB0_2:
	mov.b32 	%r6, 0;
	st.shared.u32 	[%r2], %r6;
$L__BB0_3:
	bar.sync 	0;
	setp.gt.u32 	%p2, %r1, 127;
	add.s32 	%r9, %r1, 128;
	setp.ge.s32 	%p3, %r9, %r3;
	or.pred  	%p4, %p2, %p3;
	@%p4 bra 	$L__BB0_5;
	ld.shared.u32 	%r10, [%r2+512];
	ld.shared.u32 	%r11, [%r2];
	add.s32 	%r12, %r11, %r10;
	st.shared.u32 	[%r2], %r12;
$L__BB0_5:
	bar.sync 	0;
	setp.gt.u32 	%p5, %r1, 63;
	add.s32 	%r14, %r1, 64;
	setp.ge.s32 	%p6, %r14, %r3;
	or.pred  	%p7, %p5, %p6;
	@%p7 bra 	$L__BB0_7;
	ld.shared.u32 	%r15, [%r2+256];
	ld.shared.u32 	%r16, [%r2];
	add.s32 	%r17, %r16, %r15;
	st.shared.u32 	[%r2], %r17;
$L__BB0_7:
	bar.sync 	0;
	setp.gt.u32 	%p8, %r1, 31;
	add.s32 	%r19, %r1, 32;
	setp.ge.s32 	%p9, %r19, %r3;
	or.pred  	%p10, %p8, %p9;
	@%p10 bra 	$L__BB0_9;
	ld.shared.u32 	%r20, [%r2+128];
	ld.shared.u32 	%r21, [%r2];
	add.s32 	%r22, %r21, %r20;
	ld.shared.u32 	%r23, [%r2+64];
	add.s32 	%r24, %r23, %r22;
	ld.shared.u32 	%r25, [%r2+32];
	add.s32 	%r26, %r25, %r24;
	ld.shared.u32 	%r27, [%r2+16];
	add.s32 	%r28, %r27, %r26;
	ld.shared.u32 	%r29, [%r2+8];
	add.s32 	%r30, %r29, %r28;
	ld.shared.u32 	%r31, [%r2+4];
	add.s32 	%r32, %r31, %r30;
	st.shared.u32 	[%r2], %r32;
$L__BB0_9:
	cvta.to.global.u64 	%rd6, %rd2;
	mov.u32 	%r33, %ctaid.x;
	bar.sync 	0;
	ld.shared.u32 	%r34, [_ZZ13vectorSumStg1PiS_iE2SA];
	mul.wide.u32 	%rd7, %r33, 4;
	add.s64 	%rd8, %rd6, %rd7;
	st.global.u32 	[%rd8], %r34;
	ret;

}
	// .globl	_Z20vectorSumWithinBlockPiiS_
.visible .entry _Z20vectorSumWithinBlockPiiS_(
	.param .u64 .ptr .align 1 _Z20vectorSumWithinBlockPiiS__param_0,
	.param .u32 _Z20vectorSumWithinBlockPiiS__param_1,
	.param .u64 .ptr .align 1 _Z20vectorSumWithinBlockPiiS__param_2
)
{
	.reg .pred 	%p<11>;
	.reg .b32 	%r<34>;
	.reg .b64 	%rd<7>;

	ld.param.u64 	%rd1, [_Z20vectorSumWithinBlockPiiS__param_0];
	ld.param.u32 	%r3, [_Z20vectorSumWithinBlockPiiS__param_1];
	ld.param.u64 	%rd2, [_Z20vectorSumWithinBlockPiiS__param_2];
	mov.u32 	%r1, %tid.x;
	setp.ge.s32 	%p1, %r1, %r3;
	shl.b32 	%r4, %r1, 2;
	mov.u32 	%r5, SA;
	add.s32 	%r2, %r5, %r4;
	@%p1 bra 	$L__BB1_2;
	cvta.to.global.u64 	%rd3, %rd1;
	mul.wide.u32 	%rd4, %r1, 4;
	add.s64 	%rd5, %rd3, %rd4;
	ld.global.u32 	%r7, [%rd5];
	st.shared.u32 	[%r2], %r7;
	bra.uni 	$L__BB1_3;
$L__BB1_2:
	mov.b32 	%r6, 0;
	st.shared.u32 	[%r2], %r6;
$L__BB1_3:
	bar.sync 	0;
	setp.gt.u32 	%p2, %r1, 127;
	add.s32 	%r9, %r1, 128;
	setp.ge.s32 	%p3, %r9, %r3;
	or.pred  	%p4, %p2, %p3;
	@%p4 bra 	$L__BB1_5;
	ld.shared.u32 	%r10, [%r2+512];
	ld.shared.u32 	%r11, [%r2];
	add.s32 	%r12, %r11, %r10;
	st.shared.u32 	[%r2], %r12;
$L__BB1_5:
	bar.sync 	0;
	setp.gt.u32 	%p5, %r1, 63;
	add.s32 	%r14, %r1, 64;
	setp.ge.s32 	%p6, %r14, %r3;
	or.pred  	%p7, %p5, %p6;
	@%p7 bra 	$L__BB1_7;
	ld.shared.u32 	%r15, [%r2+256];
	ld.shared.u32 	%r16, [%r2];
	add.s32 	%r17, %r16, %r15;
	st.shared.u32 	[%r2], %r17;
$L__BB1_7:
	bar.sync 	0;
	setp.gt.u32 	%p8, %r1, 31;
	add.s32 	%r19, %r1, 32;
	setp.ge.s32 	%p9, %r19, %r3;
	or.pred  	%p10, %p8, %p9;
	@%p10 bra 	$L__BB1_9;
	ld.shared.u32 	%r20, [%r2+128];
	ld.shared.u32 	%r21, [%r2];
	add.s32 	%r22, %r21, %r20;
	ld.shared.u32 	%r23, [%r2+64];
	add.s32 	%r24, %r23, %r22;
	ld.shared.u32 	%r25, [%r2+32];
	add.s32 	%r26, %r25, %r24;
	ld.shared.u32 	%r27, [%r2+16];
	add.s32 	%r28, %r27, %r26;
	ld.shared.u32 	%r29, [%r2+8];
	add.s32 	%r30, %r29, %r28;
	ld.shared.u32 	%r31, [%r2+4];
	add.s32 	%r32, %r31, %r30;
	st.shared.u32 	[%r2], %r32;
$L__BB1_9:
	cvta.to.global.u64 	%rd6, %rd2;
	bar.sync 	0;
	ld.shared.u32 	%r33, [SA];
	st.global.u32 	[%rd6], %r33;
	ret;

}


// ===== COMPILED SASS (sm_100) =====

	.target	sm_100

	.elftype	@"ET_EXEC"


//--------------------- .note.nv.tkinfo           --------------------------
	.section	.note.nv.tkinfo,"",@"SHT_NOTE"
	.sectionflags	@"SHF_NOTE_NV_TKINFO"
	.tkinfo
        /*0018*/ 	.word	0x00000002
        /*0030*/ 	.string	""
        /*0030*/ 	.string	"ptxas"
        /*0030*/ 	.string	"Cuda compilation tools, release 13.0, V13.0.88"
        /*0030*/ 	.string	"Build cuda_13.0.r13.0/compiler.36424714_0"
        /*0030*/ 	.string	"-arch sm_100 -m 64 "



//--------------------- .note.nv.cuinfo           --------------------------
	.section	.note.nv.cuinfo,"",@"SHT_NOTE"
	.sectionflags	@"SHF_NOTE_NV_CUINFO"
        /*0018*/ 	.short	0x0002
        /*001a*/ 	.short	0x0064
        /*001c*/ 	.short	0x0082
	.zero		2


//--------------------- .nv.info                  --------------------------
	.section	.nv.info,"",@"SHT_CUDA_INFO"
	.align	4


	//----- nvinfo : EIATTR_REGCOUNT
	.align		4
        /*0000*/ 	.byte	0x04, 0x2f
        /*0002*/ 	.short	(.L_1 - .L_0)
	.align		4
.L_0:
        /*0004*/ 	.word	index@(_Z13vectorSumStg1PiS_i)
        /*0008*/ 	.word	0x0000000b


	//----- nvinfo : EIATTR_FRAME_SIZE
	.align		4
.L_1:
        /*000c*/ 	.byte	0x04, 0x11
        /*000e*/ 	.short	(.L_3 - .L_2)
	.align		4
.L_2:
        /*0010*/ 	.word	index@(_Z13vectorSumStg1PiS_i)
        /*0014*/ 	.word	0x00000000


	//----- nvinfo : EIATTR_REGCOUNT
	.align		4
.L_3:
        /*0018*/ 	.byte	0x04, 0x2f
        /*001a*/ 	.short	(.L_5 - .L_4)
	.align		4
.L_4:
        /*001c*/ 	.word	index@(_Z20vectorSumWithinBlockPiiS_)
        /*0020*/ 	.word	0x0000000b


	//----- nvinfo : EIATTR_FRAME_SIZE
	.align		4
.L_5:
        /*0024*/ 	.byte	0x04, 0x11
        /*0026*/ 	.short	(.L_7 - .L_6)
	.align		4
.L_6:
        /*0028*/ 	.word	index@(_Z20vectorSumWithinBlockPiiS_)
        /*002c*/ 	.word	0x00000000


	//----- nvinfo : EIATTR_MIN_STACK_SIZE
	.align		4
.L_7:
        /*0030*/ 	.byte	0x04, 0x12
        /*0032*/ 	.short	(.L_9 - .L_8)
	.align		4
.L_8:
        /*0034*/ 	.word	index@(_Z20vectorSumWithinBlockPiiS_)
        /*0038*/ 	.word	0x00000000


	//----- nvinfo : EIATTR_MIN_STACK_SIZE
	.align		4
.L_9:
        /*003c*/ 	.byte	0x04, 0x12
        /*003e*/ 	.short	(.L_11 - .L_10)
	.align		4
.L_10:
        /*0040*/ 	.word	index@(_Z13vectorSumStg1PiS_i)
        /*0044*/ 	.word	0x00000000
.L_11:


//--------------------- .nv.compat                --------------------------
	.section	.nv.compat,"",@"SHT_CUDA_COMPAT_INFO"
	.align	4
        /*0000*/ 	.byte	0x02, 0x09, 0x00, 0x00, 0x02, 0x02, 0x01, 0x00, 0x02, 0x05, 0x05, 0x00, 0x03, 0x07, 0x01, 0x01
        /*0010*/ 	.byte	0x02, 0x03, 0x00, 0x00, 0x02, 0x06, 0x01, 0x00, 0x04, 0x0b, 0x08, 0x00, 0x09, 0x00, 0x00, 0x00
        /*0020*/ 	.byte	0x00, 0x00, 0x00, 0x00


//--------------------- .nv.info._Z20vectorSumWithinBlockPiiS_ --------------------------
	.section	.nv.info._Z20vectorSumWithinBlockPiiS_,"",@"SHT_CUDA_INFO"
	.sectionflags	@""
	.align	4


	//----- nvinfo : EIATTR_CUDA_API_VERSION
	.align		4
        /*0000*/ 	.byte	0x04, 0x37
        /*0002*/ 	.short	(.L_13 - .L_12)
.L_12:
        /*0004*/ 	.word	0x00000082


	//----- nvinfo : EIATTR_KPARAM_INFO
	.align		4
.L_13:
        /*0008*/ 	.byte	0x04, 0x17
        /*000a*/ 	.short	(.L_15 - .L_14)
.L_14:
        /*000c*/ 	.word	0x00000000
        /*0010*/ 	.short	0x0002
        /*0012*/ 	.short	0x0010
        /*0014*/ 	.byte	0x00, 0xf5, 0x21, 0x00


	//----- nvinfo : EIATTR_KPARAM_INFO
	.align		4
.L_15:
        /*0018*/ 	.byte	0x04, 0x17
        /*001a*/ 	.short	(.L_17 - .L_16)
.L_16:
        /*001c*/ 	.word	0x00000000
        /*0020*/ 	.short	0x0001
        /*0022*/ 	.short	0x0008
        /*0024*/ 	.byte	0x00, 0xf0, 0x11, 0x00


	//----- nvinfo : EIATTR_KPARAM_INFO
	.align		4
.L_17:
        /*0028*/ 	.byte	0x04, 0x17
        /*002a*/ 	.short	(.L_19 - .L_18)
.L_18:
        /*002c*/ 	.word	0x00000000
        /*0030*/ 	.short	0x0000
        /*0032*/ 	.short	0x0000
        /*0034*/ 	.byte	0x00, 0xf5, 0x21, 0x00


	//----- nvinfo : EIATTR_SPARSE_MMA_MASK
	.align		4
.L_19:
        /*0038*/ 	.byte	0x03, 0x50
        /*003a*/ 	.short	0x0000


	//----- nvinfo : EIATTR_MAXREG_COUNT
	.align		4
        /*003c*/ 	.byte	0x03, 0x1b
        /*003e*/ 	.short	0x00ff


	//----- nvinfo : EIATTR_NUM_BARRIERS
	.align		4
        /*0040*/ 	.byte	0x02, 0x4c
        /*0042*/ 	.byte	0x01
	.zero		1


	//----- nvinfo : EIATTR_MERCURY_ISA_VERSION
	.align		4
        /*0044*/ 	.byte	0x03, 0x5f
        /*0046*/ 	.short	0x0101


	//----- nvinfo : EIATTR_VRC_CTA_INIT_COUNT
	.align		4
        /*0048*/ 	.byte	0x02, 0x4a
	.zero		1
	.zero		1


	//----- nvinfo : EIATTR_EXIT_INSTR_OFFSETS
	.align		4
        /*004c*/ 	.byte	0x04, 0x1c
        /*004e*/ 	.short	(.L_21 - .L_20)


	//   ....[0]....
.L_20:
        /*0050*/ 	.word	0x00000340


	//----- nvinfo : EIATTR_CRS_STACK_SIZE
	.align		4
.L_21:
        /*0054*/ 	.byte	0x04, 0x1e
        /*0056*/ 	.short	(.L_23 - .L_22)
.L_22:
        /*0058*/ 	.word	0x00000000


	//----- nvinfo : EIATTR_CBANK_PARAM_SIZE
	.align		4
.L_23:
        /*005c*/ 	.byte	0x03, 0x19
        /*005e*/ 	.short	0x0018


	//----- nvinfo : EIATTR_PARAM_CBANK
	.align		4
        /*0060*/ 	.byte	0x04, 0x0a
        /*0062*/ 	.short	(.L_25 - .L_24)
	.align		4
.L_24:
        /*0064*/ 	.word	index@(.nv.constant0._Z20vectorSumWithinBlockPiiS_)
        /*0068*/ 	.short	0x0380
        /*006a*/ 	.short	0x0018


	//----- nvinfo : EIATTR_SW_WAR
	.align		4
.L_25:
        /*006c*/ 	.byte	0x04, 0x36
        /*006e*/ 	.short	(.L_27 - .L_26)
.L_26:
        /*0070*/ 	.word	0x00000008
.L_27:


//--------------------- .nv.info._Z13vectorSumStg1PiS_i --------------------------
	.section	.nv.info._Z13vectorSumStg1PiS_i,"",@"SHT_CUDA_INFO"
	.sectionflags	@""
	.align	4


	//----- nvinfo : EIATTR_CUDA_API_VERSION
	.align		4
        /*0000*/ 	.byte	0x04, 0x37
        /*0002*/ 	.short	(.L_29 - .L_28)
.L_28:
        /*0004*/ 	.word	0x00000082


	//----- nvinfo : EIATTR_KPARAM_INFO
	.align		4
.L_29:
        /*0008*/ 	.byte	0x04, 0x17
        /*000a*/ 	.short	(.L_31 - .L_30)
.L_30:
        /*000c*/ 	.word	0x00000000
        /*0010*/ 	.short	0x0002
        /*0012*/ 	.short	0x0010
        /*0014*/ 	.byte	0x00, 0xf0, 0x11, 0x00


	//----- nvinfo : EIATTR_KPARAM_INFO
	.align		4
.L_31:
        /*0018*/ 	.byte	0x04, 0x17
        /*001a*/ 	.short	(.L_33 - .L_32)
.L_32:
        /*001c*/ 	.word	0x00000000
        /*0020*/ 	.short	0x0001
        /*0022*/ 	.short	0x0008
        /*0024*/ 	.byte	0x00, 0xf5, 0x21, 0x00


	//----- nvinfo : EIATTR_KPARAM_INFO
	.align		4
.L_33:
        /*0028*/ 	.byte	0x04, 0x17
        /*002a*/ 	.short	(.L_35 - .L_34)
.L_34:
        /*002c*/ 	.word	0x00000000
        /*0030*/ 	.short	0x0000
        /*0032*/ 	.short	0x0000
        /*0034*/ 	.byte	0x00, 0xf5, 0x21, 0x00


	//----- nvinfo : EIATTR_SPARSE_MMA_MASK
	.align		4
.L_35:
        /*0038*/ 	.byte	0x03, 0x50
        /*003a*/ 	.short	0x0000


	//----- nvinfo : EIATTR_MAXREG_COUNT
	.align		4
        /*003c*/ 	.byte	0x03, 0x1b
        /*003e*/ 	.short	0x00ff


	//----- nvinfo : EIATTR_NUM_BARRIERS
	.align		4
        /*0040*/ 	.byte	0x02, 0x4c
        /*0042*/ 	.byte	0x01
	.zero		1


	//----- nvinfo : EIATTR_MERCURY_ISA_VERSION
	.align		4
        /*0044*/ 	.byte	0x03, 0x5f
        /*0046*/ 	.short	0x0101


	//----- nvinfo : EIATTR_VRC_CTA_INIT_COUNT
	.align		4
        /*0048*/ 	.byte	0x02, 0x4a
	.zero		1
	.zero		1


	//----- nvinfo : EIATTR_EXIT_INSTR_OFFSETS
	.align		4
        /*004c*/ 	.byte	0x04, 0x1c
        /*004e*/ 	.short	(.L_37 - .L_36)


	//   ....[0]....
.L_36:
        /*0050*/ 	.word	0x00000360


	//----- nvinfo : EIATTR_CRS_STACK_SIZE
	.align		4
.L_37:
        /*0054*/ 	.byte	0x04, 0x1e
        /*0056*/ 	.short	(.L_39 - .L_38)
.L_38:
        /*0058*/ 	.word	0x00000000


	//----- nvinfo : EIATTR_CBANK_PARAM_SIZE
	.align		4
.L_39:
        /*005c*/ 	.byte	0x03, 0x19
        /*005e*/ 	.short	0x0014


	//----- nvinfo : EIATTR_PARAM_CBANK
	.align		4
        /*0060*/ 	.byte	0x04, 0x0a
        /*0062*/ 	.short	(.L_41 - .L_40)
	.align		4
.L_40:
        /*0064*/ 	.word	index@(.nv.constant0._Z13vectorSumStg1PiS_i)
        /*0068*/ 	.short	0x0380
        /*006a*/ 	.short	0x0014


	//----- nvinfo : EIATTR_SW_WAR
	.align		4
.L_41:
        /*006c*/ 	.byte	0x04, 0x36
        /*006e*/ 	.short	(.L_43 - .L_42)
.L_42:
        /*0070*/ 	.word	0x00000008
.L_43:


//--------------------- .nv.callgraph             --------------------------
	.section	.nv.callgraph,"",@"SHT_CUDA_CALLGRAPH"
	.align	4
	.sectionentsize	8
	.align		4
        /*0000*/ 	.word	0x00000000
	.align		4
        /*0004*/ 	.word	0xffffffff
	.align		4
        /*0008*/ 	.word	0x00000000
	.align		4
        /*000c*/ 	.word	0xfffffffe
	.align		4
        /*0010*/ 	.word	0x00000000
	.align		4
        /*0014*/ 	.word	0xfffffffd
	.align		4
        /*0018*/ 	.word	0x00000000
	.align		4
        /*001c*/ 	.word	0xfffffffc


//--------------------- .text._Z20vectorSumWithinBlockPiiS_ --------------------------
	.section	.text._Z20vectorSumWithinBlockPiiS_,"ax",@progbits
	.align	128
        .global         _Z20vectorSumWithinBlockPiiS_
        .type           _Z20vectorSumWithinBlockPiiS_,@function
        .size           _Z20vectorSumWithinBlockPiiS_,(.L_x_6 - _Z20vectorSumWithinBlockPiiS_)
        .other          _Z20vectorSumWithinBlockPiiS_,@"STO_CUDA_ENTRY STV_DEFAULT"
_Z20vectorSumWithinBlockPiiS_:
.text._Z20vectorSumWithinBlockPiiS_:
[----:B------:R-:W-:Y:S01]  /*0000*/  LDC R1, c[0x0][0x37c] ;  /* 0x0000df00ff017b82 */ /* 0x000fe20000000800 */
[----:B------:R-:W0:Y:S01]  /*0010*/  S2R R7, SR_TID.X ;  /* 0x0000000000077919 */ /* 0x000e220000002100 */
[----:B------:R-:W0:Y:S01]  /*0020*/  LDCU UR8, c[0x0][0x388] ;  /* 0x00007100ff0877ac */ /* 0x000e220008000800 */
[----:B------:R-:W1:Y:S01]  /*0030*/  LDCU.64 UR6, c[0x0][0x358] ;  /* 0x00006b00ff0677ac */ /* 0x000e620008000a00 */
[----:B0-----:R-:W-:-:S13]  /*0040*/  ISETP.GE.AND P1, PT, R7, UR8, PT ;  /* 0x0000000807007c0c */ /* 0x001fda000bf26270 */
[----:B------:R-:W0:Y:S02]  /*0050*/  @!P1 LDC.64 R2, c[0x0][0x380] ;  /* 0x0000e000ff029b82 */ /* 0x000e240000000a00 */
[----:B0-----:R-:W-:-:S06]  /*0060*/  @!P1 IMAD.WIDE.U32 R2, R7, 0x4, R2 ;  /* 0x0000000407029825 */ /* 0x001fcc00078e0002 */
[----:B-1----:R-:W2:Y:S01]  /*0070*/  @!P1 LDG.E R3, desc[UR6][R2.64] ;  /* 0x0000000602039981 */ /* 0x002ea2000c1e1900 */
[----:B------:R-:W0:Y:S01]  /*0080*/  S2UR UR5, SR_CgaCtaId ;  /* 0x00000000000579c3 */ /* 0x000e220000008800 */
[----:B------:R-:W-:Y:S01]  /*0090*/  UMOV UR4, 0x400 ;  /* 0x0000040000047882 */ /* 0x000fe20000000000 */
[C---:B------:R-:W-:Y:S01]  /*00a0*/  VIADD R0, R7.reuse, 0x80 ;  /* 0x0000008007007836 */ /* 0x040fe20000000000 */
[----:B------:R-:W-:Y:S01]  /*00b0*/  BSSY.RECONVERGENT B0, `(.L_x_0) ;  /* 0x0000024000007945 */ /* 0x000fe20003800200 */
[----:B------:R-:W-:-:S03]  /*00c0*/  VIADD R4, R7, 0x40 ;  /* 0x0000004007047836 */ /* 0x000fc60000000000 */
[----:B------:R-:W-:-:S04]  /*00d0*/  ISETP.GE.AND P0, PT, R0, UR8, PT ;  /* 0x0000000800007c0c */ /* 0x000fc8000bf06270 */
[----:B------:R-:W-:Y:S01]  /*00e0*/  ISETP.GT.U32.OR P0, PT, R7, 0x7f, P0 ;  /* 0x0000007f0700780c */ /* 0x000fe20000704470 */
[----:B0-----:R-:W-:-:S06]  /*00f0*/  ULEA UR4, UR5, UR4, 0x18 ;  /* 0x0000000405047291 */ /* 0x001fcc000f8ec0ff */
[----:B------:R-:W-:-:S05]  /*0100*/  LEA R0, R7, UR4, 0x2 ;  /* 0x0000000407007c11 */ /* 0x000fca000f8e10ff */
[----:B--2---:R-:W-:Y:S04]  /*0110*/  @!P1 STS [R0], R3 ;  /* 0x0000000300009388 */ /* 0x004fe80000000800 */
[----:B------:R-:W-:Y:S01]  /*0120*/  @P1 STS [R0], RZ ;  /* 0x000000ff00001388 */ /* 0x000fe20000000800 */
[----:B------:R-:W-:Y:S01]  /*0130*/  BAR.SYNC.DEFER_BLOCKING 0x0 ;  /* 0x0000000000007b1d */ /* 0x000fe20000010000 */
[----:B------:R-:W-:Y:S01]  /*0140*/  ISETP.GE.AND P1, PT, R4, UR8, PT ;  /* 0x0000000804007c0c */ /* 0x000fe2000bf26270 */
[----:B------:R-:W-:-:S03]  /*0150*/  VIADD R4, R7, 0x20 ;  /* 0x0000002007047836 */ /* 0x000fc60000000000 */
[----:B------:R-:W-:Y:S01]  /*0160*/  ISETP.GT.U32.OR P1, PT, R7, 0x3f, P1 ;  /* 0x0000003f0700780c */ /* 0x000fe20000f24470 */
[----:B------:R-:W-:Y:S04]  /*0170*/  @!P0 LDS R2, [R0+0x200] ;  /* 0x0002000000028984 */ /* 0x000fe80000000800 */
[----:B------:R-:W0:Y:S02]  /*0180*/  @!P0 LDS R5, [R0] ;  /* 0x0000000000058984 */ /* 0x000e240000000800 */
[----:B0-----:R-:W-:-:S05]  /*0190*/  @!P0 IMAD.IADD R5, R2, 0x1, R5 ;  /* 0x0000000102058824 */ /* 0x001fca00078e0205 */
[----:B------:R-:W-:Y:S01]  /*01a0*/  @!P0 STS [R0], R5 ;  /* 0x0000000500008388 */ /* 0x000fe20000000800 */
[----:B------:R-:W-:Y:S01]  /*01b0*/  BAR.SYNC.DEFER_BLOCKING 0x0 ;  /* 0x0000000000007b1d */ /* 0x000fe20000010000 */
[----:B------:R-:W-:-:S04]  /*01c0*/  ISETP.GE.AND P0, PT, R4, UR8, PT ;  /* 0x0000000804007c0c */ /* 0x000fc8000bf06270 */
[----:B------:R-:W-:Y:S01]  /*01d0*/  ISETP.GT.U32.OR P0, PT, R7, 0x1f, P0 ;  /* 0x0000001f0700780c */ /* 0x000fe20000704470 */
[----:B------:R-:W-:Y:S04]  /*01e0*/  @!P1 LDS R2, [R0+0x100] ;  /* 0x0001000000029984 */ /* 0x000fe80000000800 */
[----:B------:R-:W0:Y:S02]  /*01f0*/  @!P1 LDS R3, [R0] ;  /* 0x0000000000039984 */ /* 0x000e240000000800 */
[----:B0-----:R-:W-:-:S05]  /*0200*/  @!P1 IMAD.IADD R3, R2, 0x1, R3 ;  /* 0x0000000102039824 */ /* 0x001fca00078e0203 */
[----:B------:R0:W-:Y:S01]  /*0210*/  @!P1 STS [R0], R3 ;  /* 0x0000000300009388 */ /* 0x0001e20000000800 */
[----:B------:R-:W-:Y:S06]  /*0220*/  BAR.SYNC.DEFER_BLOCKING 0x0 ;  /* 0x0000000000007b1d */ /* 0x000fec0000010000 */
[----:B------:R-:W-:Y:S05]  /*0230*/  @P0 BRA `(.L_x_1) ;  /* 0x00000000002c0947 */ /* 0x000fea0003800000 */
[----:B------:R-:W-:Y:S04]  /*0240*/  LDS R2, [R0+0x80] ;  /* 0x0000800000027984 */ /* 0x000fe80000000800 */
[----:B0-----:R-:W-:Y:S04]  /*0250*/  LDS R3, [R0] ;  /* 0x0000000000037984 */ /* 0x001fe80000000800 */
[----:B------:R-:W0:Y:S04]  /*0260*/  LDS R4, [R0+0x40] ;  /* 0x0000400000047984 */ /* 0x000e280000000800 */
[----:B------:R-:W-:Y:S04]  /*0270*/  LDS R5, [R0+0x20] ;  /* 0x0000200000057984 */ /* 0x000fe80000000800 */
[----:B------:R-:W1:Y:S04]  /*0280*/  LDS R6, [R0+0x10] ;  /* 0x0000100000067984 */ /* 0x000e680000000800 */
[----:B------:R-:W-:Y:S04]  /*0290*/  LDS R7, [R0+0x8] ;  /* 0x0000080000077984 */ /* 0x000fe80000000800 */
[----:B------:R-:W2:Y:S01]  /*02a0*/  LDS R8, [R0+0x4] ;  /* 0x0000040000087984 */ /* 0x000ea20000000800 */
[----:B0-----:R-:W-:-:S04]  /*02b0*/  IADD3 R2, PT, PT, R4, R3, R2 ;  /* 0x0000000304027210 */ /* 0x001fc80007ffe002 */
[----:B-1----:R-:W-:-:S04]  /*02c0*/  IADD3 R2, PT, PT, R6, R5, R2 ;  /* 0x0000000506027210 */ /* 0x002fc80007ffe002 */
[----:B--2---:R-:W-:-:S05]  /*02d0*/  IADD3 R7, PT, PT, R8, R7, R2 ;  /* 0x0000000708077210 */ /* 0x004fca0007ffe002 */
[----:B------:R1:W-:Y:S02]  /*02e0*/  STS [R0], R7 ;  /* 0x0000000700007388 */ /* 0x0003e40000000800 */
.L_x_1:
[----:B------:R-:W-:Y:S05]  /*02f0*/  BSYNC.RECONVERGENT B0 ;  /* 0x0000000000007941 */ /* 0x000fea0003800200 */
.L_x_0:
[----:B------:R-:W-:Y:S08]  /*0300*/  BAR.SYNC.DEFER_BLOCKING 0x0 ;  /* 0x0000000000007b1d */ /* 0x000ff00000010000 */
[----:B0-----:R-:W0:Y:S01]  /*0310*/  LDC.64 R2, c[0x0][0x390] ;  /* 0x0000e400ff027b82 */ /* 0x001e220000000a00 */
[----:B------:R-:W0:Y:S04]  /*0320*/  LDS R5, [UR4] ;  /* 0x00000004ff057984 */ /* 0x000e280008000800 */
[----:B0-----:R-:W-:Y:S01]  /*0330*/  STG.E desc[UR6][R2.64], R5 ;  /* 0x0000000502007986 */ /* 0x001fe2000c101906 */
[----:B------:R-:W-:Y:S05]  /*0340*/  EXIT ;  /* 0x000000000000794d */ /* 0x000fea0003800000 */
.L_x_2:
[----:B------:R-:W-:-:S00]  /*0350*/  BRA `(.L_x_2) ;  /* 0xfffffffc00fc7947 */ /* 0x000fc0000383ffff */
[----:B------:R-:W-:-:S00]  /*0360*/  NOP ;  /* 0x0000000000007918 */ /* 0x000fc00000000000 */
        /* <DEDUP_REMOVED lines=9> */
.L_x_6:


//--------------------- .text._Z13vectorSumStg1PiS_i --------------------------
	.section	.text._Z13vectorSumStg1PiS_i,"ax",@progbits
	.align	128
        .global         _Z13vectorSumStg1PiS_i
        .type           _Z13vectorSumStg1PiS_i,@function
        .size           _Z13vectorSumStg1PiS_i,(.L_x_7 - _Z13vectorSumStg1PiS_i)
        .other          _Z13vectorSumStg1PiS_i,@"STO_CUDA_ENTRY STV_DEFAULT"
_Z13vectorSumStg1PiS_i:
.text._Z13vectorSumStg1PiS_i:
        /* <DEDUP_REMOVED lines=47> */
.L_x_4:
[----:B------:R-:W-:Y:S05]  /*02f0*/  BSYNC.RECONVERGENT B0 ;  /* 0x0000000000007941 */ /* 0x000fea0003800200 */
.L_x_3:
[----:B------:R-:W-:Y:S08]  /*0300*/  BAR.SYNC.DEFER_BLOCKING 0x0 ;  /* 0x0000000000007b1d */ /* 0x000ff00000010000 */
[----:B0-----:R-:W0:Y:S01]  /*0310*/  LDC.64 R2, c[0x0][0x388] ;  /* 0x0000e200ff027b82 */ /* 0x001e220000000a00 */
[----:B-1----:R-:W0:Y:S01]  /*0320*/  S2R R7, SR_CTAID.X ;  /* 0x0000000000077919 */ /* 0x002e220000002500 */
[----:B------:R-:W1:Y:S01]  /*0330*/  LDS R5, [UR4] ;  /* 0x00000004ff057984 */ /* 0x000e620008000800 */
[----:B0-----:R-:W-:-:S05]  /*0340*/  IMAD.WIDE.U32 R2, R7, 0x4, R2 ;  /* 0x0000000407027825 */ /* 0x001fca00078e0002 */
[----:B-1----:R-:W-:Y:S01]  /*0350*/  STG.E desc[UR6][R2.64], R5 ;  /* 0x0000000502007986 */ /* 0x002fe2000c101906 */
[----:B------:R-:W-:Y:S05]  /*0360*/  EXIT ;  /* 0x000000000000794d */ /* 0x000fea0003800000 */
.L_x_5:
        /* <DEDUP_REMOVED lines=9> */
.L_x_7:


//--------------------- .nv.shared._Z20vectorSumWithinBlockPiiS_ --------------------------
	.section	.nv.shared._Z20vectorSumWithinBlockPiiS_,"aw",@nobits
	.sectionflags	@""
	.align	16
	.zero		1024


//--------------------- .nv.shared.reserved.0     --------------------------
	.section	.nv.shared.reserved.0,"aw",@nobits
	.weak		__nv_reservedSMEM_offset_0_alias
	.size		__nv_reservedSMEM_offset_0_alias, 0, 64
	.other		__nv_reservedSMEM_offset_0_alias,@"STO_CUDA_RESERVED_SHARED STV_DEFAULT"
__nv_reservedSMEM_offset_0_alias:
	.zero		0
	.zero		64


//--------------------- .nv.shared._Z13vectorSumStg1PiS_i --------------------------
	.section	.nv.shared._Z13vectorSumStg1PiS_i,"aw",@nobits
	.sectionflags	@""
	.align	16
.nv.shared._Z13vectorSumStg1PiS_i:
	.zero		2048


//--------------------- .nv.constant0._Z20vectorSumWithinBlockPiiS_ --------------------------
	.section	.nv.constant0._Z20vectorSumWithinBlockPiiS_,"a",@progbits
	.sectionflags	@""
	.align	4
.nv.constant0._Z20vectorSumWithinBlockPiiS_:
	.zero		920


//--------------------- .nv.constant0._Z13vectorSumStg1PiS_i --------------------------
	.section	.nv.constant0._Z13vectorSumStg1PiS_i,"a",@progbits
	.sectionflags	@""
	.align	4
.nv.constant0._Z13vectorSumStg1PiS_i:
	.zero		916


//--------------------- SYMBOLS --------------------------

	.type		.nv.reservedSmem.offset0,@object
	.size		.nv.reservedSmem.offset0,0x4
	.type		.nv.reservedSmem.cap,@object
	.size		.nv.reservedSmem.cap,0x4
